	.headerflags	@"EF_CUDA_TEXMODE_UNIFIED EF_CUDA_64BIT_ADDRESS EF_CUDA_ACCELERATORS EF_CUDA_SM90 EF_CUDA_VIRTUAL_SM(EF_CUDA_SM90)"
	.elftype	@"ET_EXEC"


//--------------------- .nv.info                  --------------------------
	.section	.nv.info,"",@"SHT_CUDA_INFO"
	.align	4


	//----- nvinfo : EIATTR_REGCOUNT
	.align		4
        /*0000*/ 	.byte	0x04, 0x2f
        /*0002*/ 	.short	(.L_3 - .L_2)
	.align		4
.L_2:
        /*0004*/ 	.word	index@(triton_poi_fused__native_batch_norm_legit_no_training_convolution_relu_3)
        /*0008*/ 	.word	0x00000017


	//----- nvinfo : EIATTR_MIN_STACK_SIZE
	.align		4
.L_3:
        /*000c*/ 	.byte	0x04, 0x12
        /*000e*/ 	.short	(.L_5 - .L_4)
	.align		4
.L_4:
        /*0010*/ 	.word	index@(triton_poi_fused__native_batch_norm_legit_no_training_convolution_relu_3)
        /*0014*/ 	.word	0x00000000


	//----- nvinfo : EIATTR_FRAME_SIZE
	.align		4
.L_5:
        /*0018*/ 	.byte	0x04, 0x11
        /*001a*/ 	.short	(.L_7 - .L_6)
	.align		4
.L_6:
        /*001c*/ 	.word	index@(triton_poi_fused__native_batch_norm_legit_no_training_convolution_relu_3)
        /*0020*/ 	.word	0x00000000


	//----- nvinfo : EIATTR_MIN_STACK_SIZE
	.align		4
.L_7:
        /*0024*/ 	.byte	0x04, 0x12
        /*0026*/ 	.short	(.L_9 - .L_8)
	.align		4
.L_8:
        /*0028*/ 	.word	index@(triton_poi_fused__native_batch_norm_legit_no_training_convolution_relu_3)
        /*002c*/ 	.word	0x00000000
.L_9:


//--------------------- .nv.info.triton_poi_fused__native_batch_norm_legit_no_training_convolution_relu_3 --------------------------
	.section	.nv.info.triton_poi_fused__native_batch_norm_legit_no_training_convolution_relu_3,"",@"SHT_CUDA_INFO"
	.sectionflags	@""
	.align	4


	//----- nvinfo : EIATTR_CUDA_API_VERSION
	.align		4
        /*0000*/ 	.byte	0x04, 0x37
        /*0002*/ 	.short	(.L_11 - .L_10)
.L_10:
        /*0004*/ 	.word	0x0000007c


	//----- nvinfo : EIATTR_KPARAM_INFO
	.align		4
.L_11:
        /*0008*/ 	.byte	0x04, 0x17
        /*000a*/ 	.short	(.L_13 - .L_12)
.L_12:
        /*000c*/ 	.word	0x00000000
        /*0010*/ 	.short	0x0007
        /*0012*/ 	.short	0x0038
        /*0014*/ 	.byte	0x00, 0xf0, 0x11, 0x00


	//----- nvinfo : EIATTR_KPARAM_INFO
	.align		4
.L_13:
        /*0018*/ 	.byte	0x04, 0x17
        /*001a*/ 	.short	(.L_15 - .L_14)
.L_14:
        /*001c*/ 	.word	0x00000000
        /*0020*/ 	.short	0x0006
        /*0022*/ 	.short	0x0030
        /*0024*/ 	.byte	0x00, 0xf4, 0x21, 0x00


	//----- nvinfo : EIATTR_KPARAM_INFO
	.align		4
.L_15:
        /*0028*/ 	.byte	0x04, 0x17
        /*002a*/ 	.short	(.L_17 - .L_16)
.L_16:
        /*002c*/ 	.word	0x00000000
        /*0030*/ 	.short	0x0005
        /*0032*/ 	.short	0x0028
        /*0034*/ 	.byte	0x00, 0xf4, 0x21, 0x00


	//----- nvinfo : EIATTR_KPARAM_INFO
	.align		4
.L_17:
        /*0038*/ 	.byte	0x04, 0x17
        /*003a*/ 	.short	(.L_19 - .L_18)
.L_18:
        /*003c*/ 	.word	0x00000000
        /*0040*/ 	.short	0x0004
        /*0042*/ 	.short	0x0020
        /*0044*/ 	.byte	0x00, 0xf4, 0x21, 0x00


	//----- nvinfo : EIATTR_KPARAM_INFO
	.align		4
.L_19:
        /*0048*/ 	.byte	0x04, 0x17
        /*004a*/ 	.short	(.L_21 - .L_20)
.L_20:
        /*004c*/ 	.word	0x00000000
        /*0050*/ 	.short	0x0003
        /*0052*/ 	.short	0x0018
        /*0054*/ 	.byte	0x00, 0xf4, 0x21, 0x00


	//----- nvinfo : EIATTR_KPARAM_INFO
	.align		4
.L_21:
        /*0058*/ 	.byte	0x04, 0x17
        /*005a*/ 	.short	(.L_23 - .L_22)
.L_22:
        /*005c*/ 	.word	0x00000000
        /*0060*/ 	.short	0x0002
        /*0062*/ 	.short	0x0010
        /*0064*/ 	.byte	0x00, 0xf4, 0x21, 0x00


	//----- nvinfo : EIATTR_KPARAM_INFO
	.align		4
.L_23:
        /*0068*/ 	.byte	0x04, 0x17
        /*006a*/ 	.short	(.L_25 - .L_24)
.L_24:
        /*006c*/ 	.word	0x00000000
        /*0070*/ 	.short	0x0001
        /*0072*/ 	.short	0x0008
        /*0074*/ 	.byte	0x00, 0xf4, 0x21, 0x00


	//----- nvinfo : EIATTR_KPARAM_INFO
	.align		4
.L_25:
        /*0078*/ 	.byte	0x04, 0x17
        /*007a*/ 	.short	(.L_27 - .L_26)
.L_26:
        /*007c*/ 	.word	0x00000000
        /*0080*/ 	.short	0x0000
        /*0082*/ 	.short	0x0000
        /*0084*/ 	.byte	0x00, 0xf4, 0x21, 0x00


	//----- nvinfo : EIATTR_SPARSE_MMA_MASK
	.align		4
.L_27:
        /*0088*/ 	.byte	0x03, 0x50
        /*008a*/ 	.short	0x0000


	//----- nvinfo : EIATTR_MAXREG_COUNT
	.align		4
        /*008c*/ 	.byte	0x03, 0x1b
        /*008e*/ 	.short	0x00ff


	//----- nvinfo : EIATTR_EXIT_INSTR_OFFSETS
	.align		4
        /*0090*/ 	.byte	0x04, 0x1c
        /*0092*/ 	.short	(.L_29 - .L_28)


	//   ....[0]....
.L_28:
        /*0094*/ 	.word	0x00000370


	//   ....[1]....
        /*0098*/ 	.word	0x00000390


	//----- nvinfo : EIATTR_REQNTID
	.align		4
.L_29:
        /*009c*/ 	.byte	0x04, 0x10
        /*009e*/ 	.short	(.L_31 - .L_30)
.L_30:
        /*00a0*/ 	.word	0x00000080
        /*00a4*/ 	.word	0x00000001
        /*00a8*/ 	.word	0x00000001


	//----- nvinfo : EIATTR_CBANK_PARAM_SIZE
	.align		4
.L_31:
        /*00ac*/ 	.byte	0x03, 0x19
        /*00ae*/ 	.short	0x003c


	//----- nvinfo : EIATTR_PARAM_CBANK
	.align		4
        /*00b0*/ 	.byte	0x04, 0x0a
        /*00b2*/ 	.short	(.L_33 - .L_32)
	.align		4
.L_32:
        /*00b4*/ 	.word	index@(.nv.constant0.triton_poi_fused__native_batch_norm_legit_no_training_convolution_relu_3)
        /*00b8*/ 	.short	0x0210
        /*00ba*/ 	.short	0x003c


	//----- nvinfo : EIATTR_SW_WAR
	.align		4
.L_33:
        /*00bc*/ 	.byte	0x04, 0x36
        /*00be*/ 	.short	(.L_35 - .L_34)
.L_34:
        /*00c0*/ 	.word	0x00000008
.L_35:


//--------------------- .nv.callgraph             --------------------------
	.section	.nv.callgraph,"",@"SHT_CUDA_CALLGRAPH"
	.align	4
	.sectionentsize	8
	.align		4
        /*0000*/ 	.word	0x00000000
	.align		4
        /*0004*/ 	.word	0xffffffff
	.align		4
        /*0008*/ 	.word	0x00000000
	.align		4
        /*000c*/ 	.word	0xfffffffe
	.align		4
        /*0010*/ 	.word	0x00000000
	.align		4
        /*0014*/ 	.word	0xfffffffd
	.align		4
        /*0018*/ 	.word	0x00000000
	.align		4
        /*001c*/ 	.word	0xfffffffc


//--------------------- .nv.constant4             --------------------------
	.section	.nv.constant4,"a",@progbits
	.align	8
	.align		8
.nv.constant4:
        /*0000*/ 	.dword	_$_str
	.align		8
        /*0008*/ 	.dword	_$_str_$_2


//--------------------- .text.triton_poi_fused__native_batch_norm_legit_no_training_convolution_relu_3 --------------------------
	.section	.text.triton_poi_fused__native_batch_norm_legit_no_training_convolution_relu_3,"ax",@progbits
	.align	128
        .global         triton_poi_fused__native_batch_norm_legit_no_training_convolution_relu_3
        .type           triton_poi_fused__native_batch_norm_legit_no_training_convolution_relu_3,@function
        .size           triton_poi_fused__native_batch_norm_legit_no_training_convolution_relu_3,(.L_x_1 - triton_poi_fused__native_batch_norm_legit_no_training_convolution_relu_3)
        .other          triton_poi_fused__native_batch_norm_legit_no_training_convolution_relu_3,@"STO_CUDA_ENTRY STV_DEFAULT"
triton_poi_fused__native_batch_norm_legit_no_training_convolution_relu_3:
.text.triton_poi_fused__native_batch_norm_legit_no_training_convolution_relu_3:
[----:B------:R-:W0:Y:S01]  /*0000*/  LDC R1, c[0x0][0x28] ;  /* 0x00000a00ff017b82 */ /* 0x000e220000000800 */
[----:B------:R-:W1:Y:S07]  /*0010*/  S2R R0, SR_TID.X ;  /* 0x0000000000007919 */ /* 0x000e6e0000002100 */
[----:B------:R-:W2:Y:S01]  /*0020*/  LDC.64 R12, c[0x0][0x228] ;  /* 0x00008a00ff0c7b82 */ /* 0x000ea20000000a00 */
[----:B------:R-:W-:Y:S01]  /*0030*/  CS2R R4, SRZ ;  /* 0x0000000000047805 */ /* 0x000fe2000001ff00 */
[----:B------:R-:W-:Y:S01]  /*0040*/  ULDC.64 UR4, c[0x0][0x208] ;  /* 0x0000820000047ab9 */ /* 0x000fe20000000a00 */
[----:B------:R-:W3:Y:S05]  /*0050*/  S2R R3, SR_CTAID.X ;  /* 0x0000000000037919 */ /* 0x000eea0000002500 */
[----:B------:R-:W4:Y:S08]  /*0060*/  LDC.64 R10, c[0x0][0x218] ;  /* 0x00008600ff0a7b82 */ /* 0x000f300000000a00 */
[----:B------:R-:W5:Y:S08]  /*0070*/  LDC.64 R14, c[0x0][0x220] ;  /* 0x00008800ff0e7b82 */ /* 0x000f700000000a00 */
[----:B------:R-:W5:Y:S01]  /*0080*/  LDC.64 R16, c[0x0][0x230] ;  /* 0x00008c00ff107b82 */ /* 0x000f620000000a00 */
[----:B-1----:R-:W-:-:S07]  /*0090*/  LOP3.LUT R0, R0, 0x7f, RZ, 0xc0, !PT ;  /* 0x0000007f00007812 */ /* 0x002fce00078ec0ff */
[----:B------:R-:W1:Y:S01]  /*00a0*/  LDC.64 R6, c[0x0][0x238] ;  /* 0x00008e00ff067b82 */ /* 0x000e620000000a00 */
[----:B---3--:R-:W-:Y:S02]  /*00b0*/  SHF.R.S32.HI R2, RZ, 0x18, R3 ;  /* 0x00000018ff027819 */ /* 0x008fe40000011403 */
[----:B------:R-:W-:Y:S02]  /*00c0*/  LEA R0, R3, R0, 0x7 ;  /* 0x0000000003007211 */ /* 0x000fe400078e38ff */
[----:B------:R-:W-:Y:S02]  /*00d0*/  SGXT R3, R2, 0x1 ;  /* 0x000000010203781a */ /* 0x000fe40000000200 */
[----:B------:R-:W-:Y:S02]  /*00e0*/  ISETP.GE.AND P0, PT, R0, 0x100, PT ;  /* 0x000001000000780c */ /* 0x000fe40003f06270 */
[----:B------:R-:W-:-:S04]  /*00f0*/  LEA.HI R3, R3, R0, RZ, 0x4 ;  /* 0x0000000003037211 */ /* 0x000fc800078f20ff */
[----:B------:R-:W-:-:S04]  /*0100*/  SHF.R.S32.HI R3, RZ, 0x4, R3 ;  /* 0x00000004ff037819 */ /* 0x000fc80000011403 */
[----:B------:R-:W-:-:S04]  /*0110*/  LEA.HI R2, R3, R3, RZ, 0x2 ;  /* 0x0000000303027211 */ /* 0x000fc800078f10ff */
[----:B------:R-:W-:-:S04]  /*0120*/  LOP3.LUT R2, R2, 0xfffffffc, RZ, 0xc0, !PT ;  /* 0xfffffffc02027812 */ /* 0x000fc800078ec0ff */
[----:B------:R-:W-:Y:S02]  /*0130*/  IADD3 R19, R3, -R2, RZ ;  /* 0x8000000203137210 */ /* 0x000fe40007ffe0ff */
[----:B------:R-:W3:Y:S03]  /*0140*/  LDC.64 R2, c[0x0][0x210] ;  /* 0x00008400ff027b82 */ /* 0x000ee60000000a00 */
[----:B--2---:R-:W-:-:S05]  /*0150*/  IMAD.WIDE R12, R19, 0x4, R12 ;  /* 0x00000004130c7825 */ /* 0x004fca00078e020c */
[----:B------:R5:W2:Y:S01]  /*0160*/  @!P0 LDG.E.EL R4, desc[UR4][R12.64] ;  /* 0x000000040c048981 */ /* 0x000aa2000c2e1900 */
[----:B------:R-:W-:Y:S01]  /*0170*/  CS2R R8, SRZ ;  /* 0x0000000000087805 */ /* 0x000fe2000001ff00 */
[----:B----4-:R-:W-:-:S05]  /*0180*/  IMAD.WIDE R10, R19, 0x4, R10 ;  /* 0x00000004130a7825 */ /* 0x010fca00078e020a */
[----:B------:R4:W2:Y:S01]  /*0190*/  @!P0 LDG.E.EL R8, desc[UR4][R10.64] ;  /* 0x000000040a088981 */ /* 0x0008a2000c2e1900 */
[----:B-----5:R-:W-:-:S04]  /*01a0*/  IMAD.WIDE R12, R19, 0x4, R14 ;  /* 0x00000004130c7825 */ /* 0x020fc800078e020e */
[----:B---3--:R-:W-:Y:S01]  /*01b0*/  IMAD.WIDE R2, R0, 0x4, R2 ;  /* 0x0000000400027825 */ /* 0x008fe200078e0202 */
[----:B------:R-:W3:Y:S04]  /*01c0*/  @!P0 LDG.E.EL R9, desc[UR4][R12.64] ;  /* 0x000000040c098981 */ /* 0x000ee8000c2e1900 */
[----:B------:R-:W5:Y:S01]  /*01d0*/  @!P0 LDG.E R5, desc[UR4][R2.64] ;  /* 0x0000000402058981 */ /* 0x000f62000c1e1900 */
[----:B0-----:R-:W-:-:S04]  /*01e0*/  IMAD.WIDE R14, R19, 0x4, R16 ;  /* 0x00000004130e7825 */ /* 0x001fc800078e0210 */
[----:B-1----:R-:W-:Y:S01]  /*01f0*/  IMAD.WIDE R16, R19, 0x4, R6 ;  /* 0x0000000413107825 */ /* 0x002fe200078e0206 */
[----:B------:R-:W-:Y:S01]  /*0200*/  CS2R R18, SRZ ;  /* 0x0000000000127805 */ /* 0x000fe2000001ff00 */
[----:B----4-:R-:W-:Y:S01]  /*0210*/  HFMA2.MMA R11, -RZ, RZ, 1.625, 0 ;  /* 0x3e800000ff0b7435 */ /* 0x010fe200000001ff */
[----:B------:R-:W0:Y:S04]  /*0220*/  LDC.64 R6, c[0x0][0x240] ;  /* 0x00009000ff067b82 */ /* 0x000e280000000a00 */
[----:B------:R-:W4:Y:S04]  /*0230*/  @!P0 LDG.E.EL R18, desc[UR4][R14.64] ;  /* 0x000000040e128981 */ /* 0x000f28000c2e1900 */
[----:B------:R-:W4:Y:S01]  /*0240*/  @!P0 LDG.E.EL R19, desc[UR4][R16.64] ;  /* 0x0000000410138981 */ /* 0x000f22000c2e1900 */
[----:B0-----:R-:W-:-:S04]  /*0250*/  IMAD.WIDE R6, R0, 0x4, R6 ;  /* 0x0000000400067825 */ /* 0x001fc800078e0206 */
[----:B--2---:R-:W-:-:S04]  /*0260*/  FADD R4, R4, 9.9999997473787516356e-06 ;  /* 0x3727c5ac04047421 */ /* 0x004fc80000000000 */
[----:B------:R-:W0:Y:S02]  /*0270*/  MUFU.SQRT R20, R4 ;  /* 0x0000000400147308 */ /* 0x000e240000002000 */
[C---:B0-----:R-:W-:Y:S02]  /*0280*/  FSETP.GT.AND P1, PT, R20.reuse, 8.50705917302346158658e+37, PT ;  /* 0x7e8000001400780b */ /* 0x041fe40003f24000 */
[----:B------:R-:W-:-:S11]  /*0290*/  FSETP.GEU.AND P2, PT, R20, 1.175494350822287508e-38, PT ;  /* 0x008000001400780b */ /* 0x000fd60003f4e000 */
[----:B------:R-:W-:-:S04]  /*02a0*/  @P1 FMUL R20, R20, 0.25 ;  /* 0x3e80000014141820 */ /* 0x000fc80000400000 */
[----:B------:R-:W-:-:S06]  /*02b0*/  @!P2 FMUL R20, R20, 16777216 ;  /* 0x4b8000001414a820 */ /* 0x000fcc0000400000 */
[----:B------:R-:W0:Y:S01]  /*02c0*/  MUFU.RCP R20, R20 ;  /* 0x0000001400147308 */ /* 0x000e220000001000 */
[----:B------:R-:W-:Y:S01]  /*02d0*/  FSEL R11, R11, 1, P1 ;  /* 0x3f8000000b0b7808 */ /* 0x000fe20000800000 */
[----:B-----5:R-:W-:-:S04]  /*02e0*/  FADD R5, R8, R5 ;  /* 0x0000000508057221 */ /* 0x020fc80000000000 */
[----:B------:R-:W-:Y:S01]  /*02f0*/  @!P2 FMUL R11, R11, 16777216 ;  /* 0x4b8000000b0ba820 */ /* 0x000fe20000400000 */
[----:B---3--:R-:W-:-:S03]  /*0300*/  FADD R9, R5, -R9 ;  /* 0x8000000905097221 */ /* 0x008fc60000000000 */
[----:B0-----:R-:W-:-:S04]  /*0310*/  FMUL R4, R20, R11 ;  /* 0x0000000b14047220 */ /* 0x001fc80000400000 */
[----:B------:R-:W-:-:S04]  /*0320*/  FMUL R4, R9, R4 ;  /* 0x0000000409047220 */ /* 0x000fc80000400000 */
[----:B----4-:R-:W-:Y:S01]  /*0330*/  FFMA R4, R4, R18, R19 ;  /* 0x0000001204047223 */ /* 0x010fe20000000013 */
[----:B------:R0:W-:Y:S04]  /*0340*/  @!P0 STG.E desc[UR4][R2.64], R5 ;  /* 0x0000000502008986 */ /* 0x0001e8000c101904 */
[----:B------:R-:W-:-:S04]  /*0350*/  FSETP.GEU.AND P1, PT, R4, RZ, PT ;  /* 0x000000ff0400720b */ /* 0x000fc80003f2e000 */
[----:B------:R-:W-:Y:S01]  /*0360*/  FSEL R9, R4, RZ, P1 ;  /* 0x000000ff04097208 */ /* 0x000fe20000800000 */
[----:B0-----:R-:W-:Y:S08]  /*0370*/  @P0 EXIT ;  /* 0x000000000000094d */ /* 0x001ff00003800000 */
[----:B------:R-:W-:Y:S01]  /*0380*/  STG.E desc[UR4][R6.64], R9 ;  /* 0x0000000906007986 */ /* 0x000fe2000c101904 */
[----:B------:R-:W-:Y:S05]  /*0390*/  EXIT ;  /* 0x000000000000794d */ /* 0x000fea0003800000 */
.L_x_0:
[----:B------:R-:W-:-:S00]  /*03a0*/  BRA `(.L_x_0) ;  /* 0xfffffffc00fc7947 */ /* 0x000fc0000383ffff */
[----:B------:R-:W-:-:S00]  /*03b0*/  NOP ;  /* 0x0000000000007918 */ /* 0x000fc00000000000 */
        /* <DEDUP_REMOVED lines=12> */
.L_x_1:


//--------------------- .nv.global.init           --------------------------
	.section	.nv.global.init,"aw",@progbits
.nv.global.init:
	.type		_$_str,@object
	.size		_$_str,(_$_str_$_2 - _$_str)
_$_str:
        /*0000*/ 	.byte	0x5f, 0x5f, 0x43, 0x55, 0x44, 0x41, 0x5f, 0x46, 0x54, 0x5a, 0x00
	.type		_$_str_$_2,@object
	.size		_$_str_$_2,(.L_1 - _$_str_$_2)
_$_str_$_2:
        /*000b*/ 	.byte	0x5f, 0x5f, 0x43, 0x55, 0x44, 0x41, 0x5f, 0x50, 0x52, 0x45, 0x43, 0x5f, 0x53, 0x51, 0x52, 0x54
        /*001b*/ 	.byte	0x00
.L_1:


//--------------------- .nv.constant0.triton_poi_fused__native_batch_norm_legit_no_training_convolution_relu_3 --------------------------
	.section	.nv.constant0.triton_poi_fused__native_batch_norm_legit_no_training_convolution_relu_3,"a",@progbits
	.sectionflags	@""
	.align	4
.nv.constant0.triton_poi_fused__native_batch_norm_legit_no_training_convolution_relu_3:
	.zero		588
